//
// Generated by NVIDIA NVVM Compiler
//
// Compiler Build ID: CL-36424714
// Cuda compilation tools, release 13.0, V13.0.88
// Based on NVVM 20.0.0
//

.version 9.0
.target sm_100
.address_size 64

	// .globl	_Z11rescalebboxP11BoundingBoxS0_P9ImageSizeS2_

.visible .entry _Z11rescalebboxP11BoundingBoxS0_P9ImageSizeS2_(
	.param .u64 .ptr .align 1 _Z11rescalebboxP11BoundingBoxS0_P9ImageSizeS2__param_0,
	.param .u64 .ptr .align 1 _Z11rescalebboxP11BoundingBoxS0_P9ImageSizeS2__param_1,
	.param .u64 .ptr .align 1 _Z11rescalebboxP11BoundingBoxS0_P9ImageSizeS2__param_2,
	.param .u64 .ptr .align 1 _Z11rescalebboxP11BoundingBoxS0_P9ImageSizeS2__param_3
)
{
	.reg .b16 	%rs<11>;
	.reg .b32 	%r<6>;
	.reg .b64 	%rd<12>;
	.reg .b64 	%fd<19>;

	ld.param.u64 	%rd1, [_Z11rescalebboxP11BoundingBoxS0_P9ImageSizeS2__param_0];
	ld.param.u64 	%rd2, [_Z11rescalebboxP11BoundingBoxS0_P9ImageSizeS2__param_1];
	ld.param.u64 	%rd3, [_Z11rescalebboxP11BoundingBoxS0_P9ImageSizeS2__param_2];
	ld.param.u64 	%rd4, [_Z11rescalebboxP11BoundingBoxS0_P9ImageSizeS2__param_3];
	cvta.to.global.u64 	%rd5, %rd2;
	cvta.to.global.u64 	%rd6, %rd3;
	cvta.to.global.u64 	%rd7, %rd4;
	cvta.to.global.u64 	%rd8, %rd1;
	mov.u32 	%r1, %tid.x;
	mul.wide.u32 	%rd9, %r1, 8;
	add.s64 	%rd10, %rd8, %rd9;
	ld.global.u16 	%rs1, [%rd10];
	cvt.rn.f64.u16 	%fd1, %rs1;
	ld.global.u16 	%rs2, [%rd7];
	cvt.rn.f64.u16 	%fd2, %rs2;
	div.rn.f64 	%fd3, %fd1, %fd2;
	ld.global.u16 	%rs3, [%rd10+2];
	cvt.rn.f64.u16 	%fd4, %rs3;
	ld.global.u16 	%rs4, [%rd7+2];
	cvt.rn.f64.u16 	%fd5, %rs4;
	div.rn.f64 	%fd6, %fd4, %fd5;
	ld.global.u16 	%rs5, [%rd10+4];
	cvt.rn.f64.u16 	%fd7, %rs5;
	div.rn.f64 	%fd8, %fd7, %fd2;
	ld.global.u16 	%rs6, [%rd10+6];
	cvt.rn.f64.u16 	%fd9, %rs6;
	div.rn.f64 	%fd10, %fd9, %fd5;
	ld.global.u16 	%rs7, [%rd6];
	cvt.rn.f64.u16 	%fd11, %rs7;
	mul.f64 	%fd12, %fd3, %fd11;
	cvt.rzi.u32.f64 	%r2, %fd12;
	add.s64 	%rd11, %rd5, %rd9;
	st.global.u16 	[%rd11], %r2;
	ld.global.u16 	%rs8, [%rd6+2];
	cvt.rn.f64.u16 	%fd13, %rs8;
	mul.f64 	%fd14, %fd6, %fd13;
	cvt.rzi.u32.f64 	%r3, %fd14;
	st.global.u16 	[%rd11+2], %r3;
	ld.global.u16 	%rs9, [%rd6];
	cvt.rn.f64.u16 	%fd15, %rs9;
	mul.f64 	%fd16, %fd8, %fd15;
	cvt.rzi.u32.f64 	%r4, %fd16;
	st.global.u16 	[%rd11+4], %r4;
	ld.global.u16 	%rs10, [%rd6+2];
	cvt.rn.f64.u16 	%fd17, %rs10;
	mul.f64 	%fd18, %fd10, %fd17;
	cvt.rzi.u32.f64 	%r5, %fd18;
	st.global.u16 	[%rd11+6], %r5;
	ret;

}


// ===== COMPILED SASS (sm_100) =====

	.target	sm_100

	.elftype	@"ET_EXEC"


//--------------------- .note.nv.tkinfo           --------------------------
	.section	.note.nv.tkinfo,"",@"SHT_NOTE"
	.sectionflags	@"SHF_NOTE_NV_TKINFO"
	.tkinfo
        /*0018*/ 	.word	0x00000002
        /*0030*/ 	.string	""
        /*0030*/ 	.string	"ptxas"
        /*0030*/ 	.string	"Cuda compilation tools, release 13.0, V13.0.88"
        /*0030*/ 	.string	"Build cuda_13.0.r13.0/compiler.36424714_0"
        /*0030*/ 	.string	"-arch sm_100 -m 64 "



//--------------------- .note.nv.cuinfo           --------------------------
	.section	.note.nv.cuinfo,"",@"SHT_NOTE"
	.sectionflags	@"SHF_NOTE_NV_CUINFO"
        /*0018*/ 	.short	0x0002
        /*001a*/ 	.short	0x0064
        /*001c*/ 	.short	0x0082
	.zero		2


//--------------------- .nv.info                  --------------------------
	.section	.nv.info,"",@"SHT_CUDA_INFO"
	.align	4


	//----- nvinfo : EIATTR_REGCOUNT
	.align		4
        /*0000*/ 	.byte	0x04, 0x2f
        /*0002*/ 	.short	(.L_1 - .L_0)
	.align		4
.L_0:
        /*0004*/ 	.word	index@(_Z11rescalebboxP11BoundingBoxS0_P9ImageSizeS2_)
        /*0008*/ 	.word	0x00000022


	//----- nvinfo : EIATTR_FRAME_SIZE
	.align		4
.L_1:
        /*000c*/ 	.byte	0x04, 0x11
        /*000e*/ 	.short	(.L_3 - .L_2)
	.align		4
.L_2:
        /*0010*/ 	.word	index@($__internal_0_$__cuda_sm20_div_rn_f64_full)
        /*0014*/ 	.word	0x00000000


	//----- nvinfo : EIATTR_FRAME_SIZE
	.align		4
.L_3:
        /*0018*/ 	.byte	0x04, 0x11
        /*001a*/ 	.short	(.L_5 - .L_4)
	.align		4
.L_4:
        /*001c*/ 	.word	index@(_Z11rescalebboxP11BoundingBoxS0_P9ImageSizeS2_)
        /*0020*/ 	.word	0x00000000


	//----- nvinfo : EIATTR_MIN_STACK_SIZE
	.align		4
.L_5:
        /*0024*/ 	.byte	0x04, 0x12
        /*0026*/ 	.short	(.L_7 - .L_6)
	.align		4
.L_6:
        /*0028*/ 	.word	index@(_Z11rescalebboxP11BoundingBoxS0_P9ImageSizeS2_)
        /*002c*/ 	.word	0x00000000
.L_7:


//--------------------- .nv.compat                --------------------------
	.section	.nv.compat,"",@"SHT_CUDA_COMPAT_INFO"
	.align	4
        /*0000*/ 	.byte	0x02, 0x09, 0x00, 0x00, 0x02, 0x02, 0x01, 0x00, 0x02, 0x05, 0x05, 0x00, 0x03, 0x07, 0x01, 0x01
        /*0010*/ 	.byte	0x02, 0x03, 0x00, 0x00, 0x02, 0x06, 0x01, 0x00, 0x04, 0x0b, 0x08, 0x00, 0x01, 0x00, 0x00, 0x00
        /*0020*/ 	.byte	0x00, 0x00, 0x00, 0x00


//--------------------- .nv.info._Z11rescalebboxP11BoundingBoxS0_P9ImageSizeS2_ --------------------------
	.section	.nv.info._Z11rescalebboxP11BoundingBoxS0_P9ImageSizeS2_,"",@"SHT_CUDA_INFO"
	.sectionflags	@""
	.align	4


	//----- nvinfo : EIATTR_CUDA_API_VERSION
	.align		4
        /*0000*/ 	.byte	0x04, 0x37
        /*0002*/ 	.short	(.L_9 - .L_8)
.L_8:
        /*0004*/ 	.word	0x00000082


	//----- nvinfo : EIATTR_KPARAM_INFO
	.align		4
.L_9:
        /*0008*/ 	.byte	0x04, 0x17
        /*000a*/ 	.short	(.L_11 - .L_10)
.L_10:
        /*000c*/ 	.word	0x00000000
        /*0010*/ 	.short	0x0003
        /*0012*/ 	.short	0x0018
        /*0014*/ 	.byte	0x00, 0xf5, 0x21, 0x00


	//----- nvinfo : EIATTR_KPARAM_INFO
	.align		4
.L_11:
        /*0018*/ 	.byte	0x04, 0x17
        /*001a*/ 	.short	(.L_13 - .L_12)
.L_12:
        /*001c*/ 	.word	0x00000000
        /*0020*/ 	.short	0x0002
        /*0022*/ 	.short	0x0010
        /*0024*/ 	.byte	0x00, 0xf5, 0x21, 0x00


	//----- nvinfo : EIATTR_KPARAM_INFO
	.align		4
.L_13:
        /*0028*/ 	.byte	0x04, 0x17
        /*002a*/ 	.short	(.L_15 - .L_14)
.L_14:
        /*002c*/ 	.word	0x00000000
        /*0030*/ 	.short	0x0001
        /*0032*/ 	.short	0x0008
        /*0034*/ 	.byte	0x00, 0xf5, 0x21, 0x00


	//----- nvinfo : EIATTR_KPARAM_INFO
	.align		4
.L_15:
        /*0038*/ 	.byte	0x04, 0x17
        /*003a*/ 	.short	(.L_17 - .L_16)
.L_16:
        /*003c*/ 	.word	0x00000000
        /*0040*/ 	.short	0x0000
        /*0042*/ 	.short	0x0000
        /*0044*/ 	.byte	0x00, 0xf5, 0x21, 0x00


	//----- nvinfo : EIATTR_SPARSE_MMA_MASK
	.align		4
.L_17:
        /*0048*/ 	.byte	0x03, 0x50
        /*004a*/ 	.short	0x0000


	//----- nvinfo : EIATTR_MAXREG_COUNT
	.align		4
        /*004c*/ 	.byte	0x03, 0x1b
        /*004e*/ 	.short	0x00ff


	//----- nvinfo : EIATTR_MERCURY_ISA_VERSION
	.align		4
        /*0050*/ 	.byte	0x03, 0x5f
        /*0052*/ 	.short	0x0101


	//----- nvinfo : EIATTR_VRC_CTA_INIT_COUNT
	.align		4
        /*0054*/ 	.byte	0x02, 0x4a
	.zero		1
	.zero		1


	//----- nvinfo : EIATTR_EXIT_INSTR_OFFSETS
	.align		4
        /*0058*/ 	.byte	0x04, 0x1c
        /*005a*/ 	.short	(.L_19 - .L_18)


	//   ....[0]....
.L_18:
        /*005c*/ 	.word	0x00000820


	//----- nvinfo : EIATTR_CRS_STACK_SIZE
	.align		4
.L_19:
        /*0060*/ 	.byte	0x04, 0x1e
        /*0062*/ 	.short	(.L_21 - .L_20)
.L_20:
        /*0064*/ 	.word	0x00000000


	//----- nvinfo : EIATTR_CBANK_PARAM_SIZE
	.align		4
.L_21:
        /*0068*/ 	.byte	0x03, 0x19
        /*006a*/ 	.short	0x0020


	//----- nvinfo : EIATTR_PARAM_CBANK
	.align		4
        /*006c*/ 	.byte	0x04, 0x0a
        /*006e*/ 	.short	(.L_23 - .L_22)
	.align		4
.L_22:
        /*0070*/ 	.word	index@(.nv.constant0._Z11rescalebboxP11BoundingBoxS0_P9ImageSizeS2_)
        /*0074*/ 	.short	0x0380
        /*0076*/ 	.short	0x0020


	//----- nvinfo : EIATTR_SW_WAR
	.align		4
.L_23:
        /*0078*/ 	.byte	0x04, 0x36
        /*007a*/ 	.short	(.L_25 - .L_24)
.L_24:
        /*007c*/ 	.word	0x00000008
.L_25:


//--------------------- .nv.callgraph             --------------------------
	.section	.nv.callgraph,"",@"SHT_CUDA_CALLGRAPH"
	.align	4
	.sectionentsize	8
	.align		4
        /*0000*/ 	.word	0x00000000
	.align		4
        /*0004*/ 	.word	0xffffffff
	.align		4
        /*0008*/ 	.word	0x00000000
	.align		4
        /*000c*/ 	.word	0xfffffffe
	.align		4
        /*0010*/ 	.word	0x00000000
	.align		4
        /*0014*/ 	.word	0xfffffffd
	.align		4
        /*0018*/ 	.word	0x00000000
	.align		4
        /*001c*/ 	.word	0xfffffffc


//--------------------- .text._Z11rescalebboxP11BoundingBoxS0_P9ImageSizeS2_ --------------------------
	.section	.text._Z11rescalebboxP11BoundingBoxS0_P9ImageSizeS2_,"ax",@progbits
	.align	128
        .global         _Z11rescalebboxP11BoundingBoxS0_P9ImageSizeS2_
        .type           _Z11rescalebboxP11BoundingBoxS0_P9ImageSizeS2_,@function
        .size           _Z11rescalebboxP11BoundingBoxS0_P9ImageSizeS2_,(.L_x_14 - _Z11rescalebboxP11BoundingBoxS0_P9ImageSizeS2_)
        .other          _Z11rescalebboxP11BoundingBoxS0_P9ImageSizeS2_,@"STO_CUDA_ENTRY STV_DEFAULT"
_Z11rescalebboxP11BoundingBoxS0_P9ImageSizeS2_:
.text._Z11rescalebboxP11BoundingBoxS0_P9ImageSizeS2_:
[----:B------:R-:W-:Y:S08]  /*0000*/  LDC R1, c[0x0][0x37c] ;  /* 0x0000df00ff017b82 */ /* 0x000ff00000000800 */
[----:B------:R-:W0:Y:S01]  /*0010*/  LDC.64 R2, c[0x0][0x398] ;  /* 0x0000e600ff027b82 */ /* 0x000e220000000a00 */
[----:B------:R-:W0:Y:S01]  /*0020*/  LDCU.64 UR4, c[0x0][0x358] ;  /* 0x00006b00ff0477ac */ /* 0x000e220008000a00 */
[----:B------:R-:W1:Y:S06]  /*0030*/  S2R R0, SR_TID.X ;  /* 0x0000000000007919 */ /* 0x000e6c0000002100 */
[----:B------:R-:W1:Y:S01]  /*0040*/  LDC.64 R30, c[0x0][0x380] ;  /* 0x0000e000ff1e7b82 */ /* 0x000e620000000a00 */
[----:B0-----:R-:W2:Y:S01]  /*0050*/  LDG.E.U16 R18, desc[UR4][R2.64] ;  /* 0x0000000402127981 */ /* 0x001ea2000c1e1500 */
[----:B-1----:R-:W-:-:S05]  /*0060*/  IMAD.WIDE.U32 R30, R0, 0x8, R30 ;  /* 0x00000008001e7825 */ /* 0x002fca00078e001e */
[----:B------:R-:W3:Y:S01]  /*0070*/  LDG.E.U16 R10, desc[UR4][R30.64] ;  /* 0x000000041e0a7981 */ /* 0x000ee2000c1e1500 */
[----:B------:R-:W-:Y:S01]  /*0080*/  IMAD.MOV.U32 R4, RZ, RZ, 0x1 ;  /* 0x00000001ff047424 */ /* 0x000fe200078e00ff */
[----:B------:R-:W-:Y:S01]  /*0090*/  BSSY.RECONVERGENT B0, `(.L_x_0) ;  /* 0x0000016000007945 */ /* 0x000fe20003800200 */
[----:B--2---:R-:W0:Y:S08]  /*00a0*/  I2F.F64.U16 R18, R18 ;  /* 0x0000001200127312 */ /* 0x004e300000101800 */
[----:B0-----:R-:W0:Y:S08]  /*00b0*/  MUFU.RCP64H R5, R19 ;  /* 0x0000001300057308 */ /* 0x001e300000001800 */
[----:B---3--:R-:W1:Y:S01]  /*00c0*/  I2F.F64.U16 R10, R10 ;  /* 0x0000000a000a7312 */ /* 0x008e620000101800 */
[----:B0-----:R-:W-:Y:S01]  /*00d0*/  DFMA R6, -R18, R4, 1 ;  /* 0x3ff000001206742b */ /* 0x001fe20000000104 */
[----:B-1----:R-:W-:-:S07]  /*00e0*/  FSETP.GEU.AND P1, PT, |R11|, 6.5827683646048100446e-37, PT ;  /* 0x036000000b00780b */ /* 0x002fce0003f2e200 */
[----:B------:R-:W-:-:S08]  /*00f0*/  DFMA R6, R6, R6, R6 ;  /* 0x000000060606722b */ /* 0x000fd00000000006 */
[----:B------:R-:W-:-:S08]  /*0100*/  DFMA R6, R4, R6, R4 ;  /* 0x000000060406722b */ /* 0x000fd00000000004 */
[----:B------:R-:W-:-:S08]  /*0110*/  DFMA R2, -R18, R6, 1 ;  /* 0x3ff000001202742b */ /* 0x000fd00000000106 */
[----:B------:R-:W-:-:S08]  /*0120*/  DFMA R2, R6, R2, R6 ;  /* 0x000000020602722b */ /* 0x000fd00000000006 */
[----:B------:R-:W-:-:S08]  /*0130*/  DMUL R6, R10, R2 ;  /* 0x000000020a067228 */ /* 0x000fd00000000000 */
[----:B------:R-:W-:-:S08]  /*0140*/  DFMA R4, -R18, R6, R10 ;  /* 0x000000061204722b */ /* 0x000fd0000000010a */
[----:B------:R-:W-:-:S10]  /*0150*/  DFMA R6, R2, R4, R6 ;  /* 0x000000040206722b */ /* 0x000fd40000000006 */
[----:B------:R-:W-:-:S05]  /*0160*/  FFMA R2, RZ, R19, R7 ;  /* 0x00000013ff027223 */ /* 0x000fca0000000007 */
[----:B------:R-:W-:-:S13]  /*0170*/  FSETP.GT.AND P0, PT, |R2|, 1.469367938527859385e-39, PT ;  /* 0x001000000200780b */ /* 0x000fda0003f04200 */
[----:B------:R-:W-:Y:S05]  /*0180*/  @P0 BRA P1, `(.L_x_1) ;  /* 0x0000000000180947 */ /* 0x000fea0000800000 */
[----:B------:R-:W-:Y:S01]  /*0190*/  IMAD.MOV.U32 R12, RZ, RZ, R18 ;  /* 0x000000ffff0c7224 */ /* 0x000fe200078e0012 */
[----:B------:R-:W-:Y:S01]  /*01a0*/  MOV R8, 0x1d0 ;  /* 0x000001d000087802 */ /* 0x000fe20000000f00 */
[----:B------:R-:W-:-:S07]  /*01b0*/  IMAD.MOV.U32 R13, RZ, RZ, R19 ;  /* 0x000000ffff0d7224 */ /* 0x000fce00078e0013 */
[----:B------:R-:W-:Y:S05]  /*01c0*/  CALL.REL.NOINC `($__internal_0_$__cuda_sm20_div_rn_f64_full) ;  /* 0x0000000400987944 */ /* 0x000fea0003c00000 */
[----:B------:R-:W-:Y:S02]  /*01d0*/  IMAD.MOV.U32 R6, RZ, RZ, R24 ;  /* 0x000000ffff067224 */ /* 0x000fe400078e0018 */
[----:B------:R-:W-:-:S07]  /*01e0*/  IMAD.MOV.U32 R7, RZ, RZ, R25 ;  /* 0x000000ffff077224 */ /* 0x000fce00078e0019 */
.L_x_1:
[----:B------:R-:W-:Y:S05]  /*01f0*/  BSYNC.RECONVERGENT B0 ;  /* 0x0000000000007941 */ /* 0x000fea0003800200 */
.L_x_0:
[----:B------:R-:W0:Y:S01]  /*0200*/  LDC.64 R8, c[0x0][0x398] ;  /* 0x0000e600ff087b82 */ /* 0x000e220000000a00 */
[----:B------:R-:W2:Y:S04]  /*0210*/  LDG.E.U16 R10, desc[UR4][R30.64+0x2] ;  /* 0x000002041e0a7981 */ /* 0x000ea8000c1e1500 */
[----:B0-----:R-:W3:Y:S01]  /*0220*/  LDG.E.U16 R16, desc[UR4][R8.64+0x2] ;  /* 0x0000020408107981 */ /* 0x001ee2000c1e1500 */
[----:B------:R-:W-:Y:S01]  /*0230*/  IMAD.MOV.U32 R2, RZ, RZ, 0x1 ;  /* 0x00000001ff027424 */ /* 0x000fe200078e00ff */
[----:B------:R-:W-:Y:S01]  /*0240*/  BSSY.RECONVERGENT B0, `(.L_x_2) ;  /* 0x0000016000007945 */ /* 0x000fe20003800200 */
[----:B---3--:R-:W0:Y:S08]  /*0250*/  I2F.F64.U16 R16, R16 ;  /* 0x0000001000107312 */ /* 0x008e300000101800 */
[----:B0-----:R-:W0:Y:S02]  /*0260*/  MUFU.RCP64H R3, R17 ;  /* 0x0000001100037308 */ /* 0x001e240000001800 */
[----:B0-----:R-:W-:-:S08]  /*0270*/  DFMA R4, -R16, R2, 1 ;  /* 0x3ff000001004742b */ /* 0x001fd00000000102 */
[----:B------:R-:W-:-:S08]  /*0280*/  DFMA R4, R4, R4, R4 ;  /* 0x000000040404722b */ /* 0x000fd00000000004 */
[----:B------:R-:W-:Y:S01]  /*0290*/  DFMA R4, R2, R4, R2 ;  /* 0x000000040204722b */ /* 0x000fe20000000002 */
[----:B--2---:R-:W0:Y:S07]  /*02a0*/  I2F.F64.U16 R10, R10 ;  /* 0x0000000a000a7312 */ /* 0x004e2e0000101800 */
[----:B------:R-:W-:-:S08]  /*02b0*/  DFMA R2, -R16, R4, 1 ;  /* 0x3ff000001002742b */ /* 0x000fd00000000104 */
[----:B------:R-:W-:-:S08]  /*02c0*/  DFMA R2, R4, R2, R4 ;  /* 0x000000020402722b */ /* 0x000fd00000000004 */
[----:B0-----:R-:W-:-:S08]  /*02d0*/  DMUL R4, R10, R2 ;  /* 0x000000020a047228 */ /* 0x001fd00000000000 */
[----:B------:R-:W-:-:S08]  /*02e0*/  DFMA R8, -R16, R4, R10 ;  /* 0x000000041008722b */ /* 0x000fd0000000010a */
[----:B------:R-:W-:Y:S01]  /*02f0*/  DFMA R4, R2, R8, R4 ;  /* 0x000000080204722b */ /* 0x000fe20000000004 */
[----:B------:R-:W-:-:S09]  /*0300*/  FSETP.GEU.AND P1, PT, |R11|, 6.5827683646048100446e-37, PT ;  /* 0x036000000b00780b */ /* 0x000fd20003f2e200 */
        /* <DEDUP_REMOVED lines=9> */
.L_x_3:
[----:B------:R-:W-:Y:S05]  /*03a0*/  BSYNC.RECONVERGENT B0 ;  /* 0x0000000000007941 */ /* 0x000fea0003800200 */
.L_x_2:
[----:B------:R-:W2:Y:S01]  /*03b0*/  LDG.E.U16 R10, desc[UR4][R30.64+0x4] ;  /* 0x000004041e0a7981 */ /* 0x000ea2000c1e1500 */
[----:B------:R-:W0:Y:S01]  /*03c0*/  MUFU.RCP64H R3, R19 ;  /* 0x0000001300037308 */ /* 0x000e220000001800 */
[----:B------:R-:W-:Y:S01]  /*03d0*/  IMAD.MOV.U32 R2, RZ, RZ, 0x1 ;  /* 0x00000001ff027424 */ /* 0x000fe200078e00ff */
[----:B------:R-:W-:Y:S05]  /*03e0*/  BSSY.RECONVERGENT B0, `(.L_x_4) ;  /* 0x0000014000007945 */ /* 0x000fea0003800200 */
[----:B0-----:R-:W-:-:S08]  /*03f0*/  DFMA R8, -R18, R2, 1 ;  /* 0x3ff000001208742b */ /* 0x001fd00000000102 */
[----:B------:R-:W-:-:S08]  /*0400*/  DFMA R8, R8, R8, R8 ;  /* 0x000000080808722b */ /* 0x000fd00000000008 */
[----:B------:R-:W-:-:S08]  /*0410*/  DFMA R8, R2, R8, R2 ;  /* 0x000000080208722b */ /* 0x000fd00000000002 */
[----:B------:R-:W-:-:S08]  /*0420*/  DFMA R2, -R18, R8, 1 ;  /* 0x3ff000001202742b */ /* 0x000fd00000000108 */
[----:B------:R-:W-:Y:S01]  /*0430*/  DFMA R12, R8, R2, R8 ;  /* 0x00000002080c722b */ /* 0x000fe20000000008 */
[----:B--2---:R-:W0:Y:S07]  /*0440*/  I2F.F64.U16 R10, R10 ;  /* 0x0000000a000a7312 */ /* 0x004e2e0000101800 */
[----:B0-----:R-:W-:Y:S01]  /*0450*/  DMUL R2, R12, R10 ;  /* 0x0000000a0c027228 */ /* 0x001fe20000000000 */
[----:B------:R-:W-:-:S07]  /*0460*/  FSETP.GEU.AND P1, PT, |R11|, 6.5827683646048100446e-37, PT ;  /* 0x036000000b00780b */ /* 0x000fce0003f2e200 */
        /* <DEDUP_REMOVED lines=11> */
.L_x_5:
[----:B------:R-:W-:Y:S05]  /*0520*/  BSYNC.RECONVERGENT B0 ;  /* 0x0000000000007941 */ /* 0x000fea0003800200 */
.L_x_4:
        /* <DEDUP_REMOVED lines=23> */
.L_x_7:
[----:B------:R-:W-:Y:S05]  /*06a0*/  BSYNC.RECONVERGENT B0 ;  /* 0x0000000000007941 */ /* 0x000fea0003800200 */
.L_x_6:
[----:B------:R-:W0:Y:S08]  /*06b0*/  LDC.64 R10, c[0x0][0x390] ;  /* 0x0000e400ff0a7b82 */ /* 0x000e300000000a00 */
[----:B------:R-:W1:Y:S01]  /*06c0*/  LDC.64 R14, c[0x0][0x388] ;  /* 0x0000e200ff0e7b82 */ /* 0x000e620000000a00 */
[----:B0-----:R-:W2:Y:S02]  /*06d0*/  LDG.E.U16 R16, desc[UR4][R10.64] ;  /* 0x000000040a107981 */ /* 0x001ea4000c1e1500 */
[----:B--2---:R-:W0:Y:S02]  /*06e0*/  I2F.F64.U16 R12, R16 ;  /* 0x00000010000c7312 */ /* 0x004e240000101800 */
[----:B0-----:R-:W-:Y:S01]  /*06f0*/  DMUL R12, R12, R6 ;  /* 0x000000060c0c7228 */ /* 0x001fe20000000000 */
[----:B-1----:R-:W-:-:S09]  /*0700*/  IMAD.WIDE.U32 R6, R0, 0x8, R14 ;  /* 0x0000000800067825 */ /* 0x002fd200078e000e */
[----:B------:R-:W0:Y:S02]  /*0710*/  F2I.U32.F64.TRUNC R13, R12 ;  /* 0x0000000c000d7311 */ /* 0x000e24000030d000 */
[----:B0-----:R-:W-:Y:S04]  /*0720*/  STG.E.U16 desc[UR4][R6.64], R13 ;  /* 0x0000000d06007986 */ /* 0x001fe8000c101504 */
[----:B------:R-:W2:Y:S02]  /*0730*/  LDG.E.U16 R0, desc[UR4][R10.64+0x2] ;  /* 0x000002040a007981 */ /* 0x000ea4000c1e1500 */
[----:B--2---:R-:W0:Y:S02]  /*0740*/  I2F.F64.U16 R14, R0 ;  /* 0x00000000000e7312 */ /* 0x004e240000101800 */
[----:B0-----:R-:W-:-:S10]  /*0750*/  DMUL R14, R14, R4 ;  /* 0x000000040e0e7228 */ /* 0x001fd40000000000 */
        /* <DEDUP_REMOVED lines=11> */
[----:B0-----:R-:W-:Y:S01]  /*0810*/  STG.E.U16 desc[UR4][R6.64+0x6], R3 ;  /* 0x0000060306007986 */ /* 0x001fe2000c101504 */
[----:B------:R-:W-:Y:S05]  /*0820*/  EXIT ;  /* 0x000000000000794d */ /* 0x000fea0003800000 */
        .weak           $__internal_0_$__cuda_sm20_div_rn_f64_full
        .type           $__internal_0_$__cuda_sm20_div_rn_f64_full,@function
        .size           $__internal_0_$__cuda_sm20_div_rn_f64_full,(.L_x_14 - $__internal_0_$__cuda_sm20_div_rn_f64_full)
$__internal_0_$__cuda_sm20_div_rn_f64_full:
[C---:B------:R-:W-:Y:S01]  /*0830*/  FSETP.GEU.AND P0, PT, |R13|.reuse, 1.469367938527859385e-39, PT ;  /* 0x001000000d00780b */ /* 0x040fe20003f0e200 */
[----:B------:R-:W-:Y:S01]  /*0840*/  IMAD.MOV.U32 R20, RZ, RZ, 0x1 ;  /* 0x00000001ff147424 */ /* 0x000fe200078e00ff */
[----:B------:R-:W-:Y:S01]  /*0850*/  LOP3.LUT R14, R13, 0x800fffff, RZ, 0xc0, !PT ;  /* 0x800fffff0d0e7812 */ /* 0x000fe200078ec0ff */
[----:B------:R-:W-:Y:S01]  /*0860*/  IMAD.MOV.U32 R28, RZ, RZ, 0x1ca00000 ;  /* 0x1ca00000ff1c7424 */ /* 0x000fe200078e00ff */
[C---:B------:R-:W-:Y:S01]  /*0870*/  FSETP.GEU.AND P2, PT, |R11|.reuse, 1.469367938527859385e-39, PT ;  /* 0x001000000b00780b */ /* 0x040fe20003f4e200 */
[----:B------:R-:W-:Y:S01]  /*0880*/  BSSY.RECONVERGENT B1, `(.L_x_8) ;  /* 0x0000052000017945 */ /* 0x000fe20003800200 */
[----:B------:R-:W-:Y:S01]  /*0890*/  LOP3.LUT R15, R14, 0x3ff00000, RZ, 0xfc, !PT ;  /* 0x3ff000000e0f7812 */ /* 0x000fe200078efcff */
[----:B------:R-:W-:Y:S01]  /*08a0*/  IMAD.MOV.U32 R14, RZ, RZ, R12 ;  /* 0x000000ffff0e7224 */ /* 0x000fe200078e000c */
[----:B------:R-:W-:Y:S02]  /*08b0*/  LOP3.LUT R9, R11, 0x7ff00000, RZ, 0xc0, !PT ;  /* 0x7ff000000b097812 */ /* 0x000fe400078ec0ff */
[----:B------:R-:W-:-:S03]  /*08c0*/  LOP3.LUT R29, R13, 0x7ff00000, RZ, 0xc0, !PT ;  /* 0x7ff000000d1d7812 */ /* 0x000fc600078ec0ff */
[----:B------:R-:W-:Y:S01]  /*08d0*/  @!P0 DMUL R14, R12, 8.98846567431157953865e+307 ;  /* 0x7fe000000c0e8828 */ /* 0x000fe20000000000 */
[----:B------:R-:W-:-:S03]  /*08e0*/  ISETP.GE.U32.AND P1, PT, R9, R29, PT ;  /* 0x0000001d0900720c */ /* 0x000fc60003f26070 */
[----:B------:R-:W-:Y:S01]  /*08f0*/  @!P2 LOP3.LUT R22, R13, 0x7ff00000, RZ, 0xc0, !PT ;  /* 0x7ff000000d16a812 */ /* 0x000fe200078ec0ff */
[----:B------:R-:W-:Y:S01]  /*0900*/  @!P2 IMAD.MOV.U32 R26, RZ, RZ, RZ ;  /* 0x000000ffff1aa224 */ /* 0x000fe200078e00ff */
[----:B------:R-:W0:Y:S02]  /*0910*/  MUFU.RCP64H R21, R15 ;  /* 0x0000000f00157308 */ /* 0x000e240000001800 */
[----:B------:R-:W-:Y:S02]  /*0920*/  @!P2 ISETP.GE.U32.AND P3, PT, R9, R22, PT ;  /* 0x000000160900a20c */ /* 0x000fe40003f66070 */
[----:B------:R-:W-:Y:S02]  /*0930*/  @!P0 LOP3.LUT R29, R15, 0x7ff00000, RZ, 0xc0, !PT ;  /* 0x7ff000000f1d8812 */ /* 0x000fe400078ec0ff */
[----:B------:R-:W-:Y:S01]  /*0940*/  @!P2 SEL R23, R28, 0x63400000, !P3 ;  /* 0x634000001c17a807 */ /* 0x000fe20005800000 */
[----:B0-----:R-:W-:-:S08]  /*0950*/  DFMA R24, R20, -R14, 1 ;  /* 0x3ff000001418742b */ /* 0x001fd0000000080e */
[----:B------:R-:W-:-:S08]  /*0960*/  DFMA R24, R24, R24, R24 ;  /* 0x000000181818722b */ /* 0x000fd00000000018 */
[----:B------:R-:W-:Y:S01]  /*0970*/  DFMA R24, R20, R24, R20 ;  /* 0x000000181418722b */ /* 0x000fe20000000014 */
[--C-:B------:R-:W-:Y:S02]  /*0980*/  @!P2 LOP3.LUT R20, R23, 0x80000000, R11.reuse, 0xf8, !PT ;  /* 0x800000001714a812 */ /* 0x100fe400078ef80b */
[----:B------:R-:W-:Y:S02]  /*0990*/  SEL R21, R28, 0x63400000, !P1 ;  /* 0x634000001c157807 */ /* 0x000fe40004800000 */
[----:B------:R-:W-:Y:S01]  /*09a0*/  @!P2 LOP3.LUT R27, R20, 0x100000, RZ, 0xfc, !PT ;  /* 0x00100000141ba812 */ /* 0x000fe200078efcff */
[----:B------:R-:W-:Y:S02]  /*09b0*/  IMAD.MOV.U32 R20, RZ, RZ, R10 ;  /* 0x000000ffff147224 */ /* 0x000fe400078e000a */
[----:B------:R-:W-:Y:S01]  /*09c0*/  DFMA R22, R24, -R14, 1 ;  /* 0x3ff000001816742b */ /* 0x000fe2000000080e */
[----:B------:R-:W-:-:S06]  /*09d0*/  LOP3.LUT R21, R21, 0x800fffff, R11, 0xf8, !PT ;  /* 0x800fffff15157812 */ /* 0x000fcc00078ef80b */
[----:B------:R-:W-:Y:S02]  /*09e0*/  @!P2 DFMA R20, R20, 2, -R26 ;  /* 0x400000001414a82b */ /* 0x000fe4000000081a */
[----:B------:R-:W-:-:S08]  /*09f0*/  DFMA R22, R24, R22, R24 ;  /* 0x000000161816722b */ /* 0x000fd00000000018 */
[----:B------:R-:W-:-:S08]  /*0a00*/  DMUL R24, R22, R20 ;  /* 0x0000001416187228 */ /* 0x000fd00000000000 */
[----:B------:R-:W-:-:S08]  /*0a10*/  DFMA R26, R24, -R14, R20 ;  /* 0x8000000e181a722b */ /* 0x000fd00000000014 */
[----:B------:R-:W-:Y:S01]  /*0a20*/  DFMA R26, R22, R26, R24 ;  /* 0x0000001a161a722b */ /* 0x000fe20000000018 */
[----:B------:R-:W-:Y:S01]  /*0a30*/  IMAD.MOV.U32 R22, RZ, RZ, R9 ;  /* 0x000000ffff167224 */ /* 0x000fe200078e0009 */
[----:B------:R-:W-:-:S05]  /*0a40*/  @!P2 LOP3.LUT R22, R21, 0x7ff00000, RZ, 0xc0, !PT ;  /* 0x7ff000001516a812 */ /* 0x000fca00078ec0ff */
[----:B------:R-:W-:-:S05]  /*0a50*/  VIADD R23, R22, 0xffffffff ;  /* 0xffffffff16177836 */ /* 0x000fca0000000000 */
[----:B------:R-:W-:Y:S01]  /*0a60*/  ISETP.GT.U32.AND P0, PT, R23, 0x7feffffe, PT ;  /* 0x7feffffe1700780c */ /* 0x000fe20003f04070 */
[----:B------:R-:W-:-:S05]  /*0a70*/  VIADD R23, R29, 0xffffffff ;  /* 0xffffffff1d177836 */ /* 0x000fca0000000000 */
[----:B------:R-:W-:-:S13]  /*0a80*/  ISETP.GT.U32.OR P0, PT, R23, 0x7feffffe, P0 ;  /* 0x7feffffe1700780c */ /* 0x000fda0000704470 */
[----:B------:R-:W-:Y:S05]  /*0a90*/  @P0 BRA `(.L_x_9) ;  /* 0x00000000006c0947 */ /* 0x000fea0003800000 */
[----:B------:R-:W-:-:S04]  /*0aa0*/  LOP3.LUT R22, R13, 0x7ff00000, RZ, 0xc0, !PT ;  /* 0x7ff000000d167812 */ /* 0x000fc800078ec0ff */
[CC--:B------:R-:W-:Y:S02]  /*0ab0*/  VIADDMNMX R10, R9.reuse, -R22.reuse, 0xb9600000, !PT ;  /* 0xb9600000090a7446 */ /* 0x0c0fe40007800916 */
[----:B------:R-:W-:Y:S02]  /*0ac0*/  ISETP.GE.U32.AND P0, PT, R9, R22, PT ;  /* 0x000000160900720c */ /* 0x000fe40003f06070 */
[----:B------:R-:W-:Y:S01]  /*0ad0*/  VIMNMX R9, PT, PT, R10, 0x46a00000, PT ;  /* 0x46a000000a097848 */ /* 0x000fe20003fe0100 */
[----:B------:R-:W-:Y:S01]  /*0ae0*/  IMAD.MOV.U32 R10, RZ, RZ, RZ ;  /* 0x000000ffff0a7224 */ /* 0x000fe200078e00ff */
[----:B------:R-:W-:-:S05]  /*0af0*/  SEL R28, R28, 0x63400000, !P0 ;  /* 0x634000001c1c7807 */ /* 0x000fca0004000000 */
[----:B------:R-:W-:-:S04]  /*0b00*/  IMAD.IADD R9, R9, 0x1, -R28 ;  /* 0x0000000109097824 */ /* 0x000fc800078e0a1c */
[----:B------:R-:W-:-:S06]  /*0b10*/  VIADD R11, R9, 0x7fe00000 ;  /* 0x7fe00000090b7836 */ /* 0x000fcc0000000000 */
[----:B------:R-:W-:-:S10]  /*0b20*/  DMUL R24, R26, R10 ;  /* 0x0000000a1a187228 */ /* 0x000fd40000000000 */
[----:B------:R-:W-:-:S13]  /*0b30*/  FSETP.GTU.AND P0, PT, |R25|, 1.469367938527859385e-39, PT ;  /* 0x001000001900780b */ /* 0x000fda0003f0c200 */
[----:B------:R-:W-:Y:S05]  /*0b40*/  @P0 BRA `(.L_x_10) ;  /* 0x0000000000940947 */ /* 0x000fea0003800000 */
[----:B------:R-:W-:-:S06]  /*0b50*/  DFMA R14, R26, -R14, R20 ;  /* 0x8000000e1a0e722b */ /* 0x000fcc0000000014 */
[----:B------:R-:W-:-:S04]  /*0b60*/  IMAD.MOV.U32 R14, RZ, RZ, RZ ;  /* 0x000000ffff0e7224 */ /* 0x000fc800078e00ff */
[C---:B------:R-:W-:Y:S02]  /*0b70*/  FSETP.NEU.AND P0, PT, R15.reuse, RZ, PT ;  /* 0x000000ff0f00720b */ /* 0x040fe40003f0d000 */
[----:B------:R-:W-:-:S04]  /*0b80*/  LOP3.LUT R13, R15, 0x80000000, R13, 0x48, !PT ;  /* 0x800000000f0d7812 */ /* 0x000fc800078e480d */
[----:B------:R-:W-:-:S07]  /*0b90*/  LOP3.LUT R15, R13, R11, RZ, 0xfc, !PT ;  /* 0x0000000b0d0f7212 */ /* 0x000fce00078efcff */
[----:B------:R-:W-:Y:S05]  /*0ba0*/  @!P0 BRA `(.L_x_10) ;  /* 0x00000000007c8947 */ /* 0x000fea0003800000 */
[----:B------:R-:W-:Y:S01]  /*0bb0*/  IMAD.MOV R11, RZ, RZ, -R9 ;  /* 0x000000ffff0b7224 */ /* 0x000fe200078e0a09 */
[----:B------:R-:W-:Y:S01]  /*0bc0*/  DMUL.RP R14, R26, R14 ;  /* 0x0000000e1a0e7228 */ /* 0x000fe20000008000 */
[----:B------:R-:W-:Y:S01]  /*0bd0*/  IMAD.MOV.U32 R10, RZ, RZ, RZ ;  /* 0x000000ffff0a7224 */ /* 0x000fe200078e00ff */
[----:B------:R-:W-:-:S05]  /*0be0*/  IADD3 R9, PT, PT, -R9, -0x43300000, RZ ;  /* 0xbcd0000009097810 */ /* 0x000fca0007ffe1ff */
[----:B------:R-:W-:-:S03]  /*0bf0*/  DFMA R10, R24, -R10, R26 ;  /* 0x8000000a180a722b */ /* 0x000fc6000000001a */
[----:B------:R-:W-:-:S07]  /*0c00*/  LOP3.LUT R13, R15, R13, RZ, 0x3c, !PT ;  /* 0x0000000d0f0d7212 */ /* 0x000fce00078e3cff */
[----:B------:R-:W-:-:S04]  /*0c10*/  FSETP.NEU.AND P0, PT, |R11|, R9, PT ;  /* 0x000000090b00720b */ /* 0x000fc80003f0d200 */
[----:B------:R-:W-:Y:S02]  /*0c20*/  FSEL R24, R14, R24, !P0 ;  /* 0x000000180e187208 */ /* 0x000fe40004000000 */
[----:B------:R-:W-:Y:S01]  /*0c30*/  FSEL R25, R13, R25, !P0 ;  /* 0x000000190d197208 */ /* 0x000fe20004000000 */
[----:B------:R-:W-:Y:S06]  /*0c40*/  BRA `(.L_x_10) ;  /* 0x0000000000547947 */ /* 0x000fec0003800000 */
.L_x_9:
[----:B------:R-:W-:-:S14]  /*0c50*/  DSETP.NAN.AND P0, PT, R10, R10, PT ;  /* 0x0000000a0a00722a */ /* 0x000fdc0003f08000 */
[----:B------:R-:W-:Y:S05]  /*0c60*/  @P0 BRA `(.L_x_11) ;  /* 0x0000000000440947 */ /* 0x000fea0003800000 */
[----:B------:R-:W-:-:S14]  /*0c70*/  DSETP.NAN.AND P0, PT, R12, R12, PT ;  /* 0x0000000c0c00722a */ /* 0x000fdc0003f08000 */
[----:B------:R-:W-:Y:S05]  /*0c80*/  @P0 BRA `(.L_x_12) ;  /* 0x0000000000300947 */ /* 0x000fea0003800000 */
[----:B------:R-:W-:Y:S01]  /*0c90*/  ISETP.NE.AND P0, PT, R22, R29, PT ;  /* 0x0000001d1600720c */ /* 0x000fe20003f05270 */
[----:B------:R-:W-:Y:S02]  /*0ca0*/  IMAD.MOV.U32 R24, RZ, RZ, 0x0 ;  /* 0x00000000ff187424 */ /* 0x000fe400078e00ff */
[----:B------:R-:W-:-:S10]  /*0cb0*/  IMAD.MOV.U32 R25, RZ, RZ, -0x80000 ;  /* 0xfff80000ff197424 */ /* 0x000fd400078e00ff */
[----:B------:R-:W-:Y:S05]  /*0cc0*/  @!P0 BRA `(.L_x_10) ;  /* 0x0000000000348947 */ /* 0x000fea0003800000 */
[----:B------:R-:W-:Y:S02]  /*0cd0*/  ISETP.NE.AND P0, PT, R22, 0x7ff00000, PT ;  /* 0x7ff000001600780c */ /* 0x000fe40003f05270 */
[----:B------:R-:W-:Y:S02]  /*0ce0*/  LOP3.LUT R25, R11, 0x80000000, R13, 0x48, !PT ;  /* 0x800000000b197812 */ /* 0x000fe400078e480d */
[----:B------:R-:W-:-:S13]  /*0cf0*/  ISETP.EQ.OR P0, PT, R29, RZ, !P0 ;  /* 0x000000ff1d00720c */ /* 0x000fda0004702670 */
[----:B------:R-:W-:Y:S01]  /*0d00*/  @P0 LOP3.LUT R9, R25, 0x7ff00000, RZ, 0xfc, !PT ;  /* 0x7ff0000019090812 */ /* 0x000fe200078efcff */
[----:B------:R-:W-:Y:S02]  /*0d10*/  @!P0 IMAD.MOV.U32 R24, RZ, RZ, RZ ;  /* 0x000000ffff188224 */ /* 0x000fe400078e00ff */
[----:B------:R-:W-:Y:S02]  /*0d20*/  @P0 IMAD.MOV.U32 R24, RZ, RZ, RZ ;  /* 0x000000ffff180224 */ /* 0x000fe400078e00ff */
[----:B------:R-:W-:Y:S01]  /*0d30*/  @P0 IMAD.MOV.U32 R25, RZ, RZ, R9 ;  /* 0x000000ffff190224 */ /* 0x000fe200078e0009 */
[----:B------:R-:W-:Y:S06]  /*0d40*/  BRA `(.L_x_10) ;  /* 0x0000000000147947 */ /* 0x000fec0003800000 */
.L_x_12:
[----:B------:R-:W-:Y:S01]  /*0d50*/  LOP3.LUT R25, R13, 0x80000, RZ, 0xfc, !PT ;  /* 0x000800000d197812 */ /* 0x000fe200078efcff */
[----:B------:R-:W-:Y:S01]  /*0d60*/  IMAD.MOV.U32 R24, RZ, RZ, R12 ;  /* 0x000000ffff187224 */ /* 0x000fe200078e000c */
[----:B------:R-:W-:Y:S06]  /*0d70*/  BRA `(.L_x_10) ;  /* 0x0000000000087947 */ /* 0x000fec0003800000 */
.L_x_11:
[----:B------:R-:W-:Y:S01]  /*0d80*/  LOP3.LUT R25, R11, 0x80000, RZ, 0xfc, !PT ;  /* 0x000800000b197812 */ /* 0x000fe200078efcff */
[----:B------:R-:W-:-:S07]  /*0d90*/  IMAD.MOV.U32 R24, RZ, RZ, R10 ;  /* 0x000000ffff187224 */ /* 0x000fce00078e000a */
.L_x_10:
[----:B------:R-:W-:Y:S05]  /*0da0*/  BSYNC.RECONVERGENT B1 ;  /* 0x0000000000017941 */ /* 0x000fea0003800200 */
.L_x_8:
[----:B------:R-:W-:-:S04]  /*0db0*/  IMAD.MOV.U32 R9, RZ, RZ, 0x0 ;  /* 0x00000000ff097424 */ /* 0x000fc800078e00ff */
[----:B------:R-:W-:Y:S05]  /*0dc0*/  RET.REL.NODEC R8 `(_Z11rescalebboxP11BoundingBoxS0_P9ImageSizeS2_) ;  /* 0xfffffff0088c7950 */ /* 0x000fea0003c3ffff */
.L_x_13:
[----:B------:R-:W-:-:S00]  /*0dd0*/  BRA `(.L_x_13) ;  /* 0xfffffffc00fc7947 */ /* 0x000fc0000383ffff */
[----:B------:R-:W-:-:S00]  /*0de0*/  NOP ;  /* 0x0000000000007918 */ /* 0x000fc00000000000 */
        /* <DEDUP_REMOVED lines=9> */
.L_x_14:


//--------------------- .nv.shared.reserved.0     --------------------------
	.section	.nv.shared.reserved.0,"aw",@nobits
	.weak		__nv_reservedSMEM_offset_0_alias
	.size		__nv_reservedSMEM_offset_0_alias, 0, 64
	.other		__nv_reservedSMEM_offset_0_alias,@"STO_CUDA_RESERVED_SHARED STV_DEFAULT"
__nv_reservedSMEM_offset_0_alias:
	.zero		0
	.zero		64


//--------------------- .nv.constant0._Z11rescalebboxP11BoundingBoxS0_P9ImageSizeS2_ --------------------------
	.section	.nv.constant0._Z11rescalebboxP11BoundingBoxS0_P9ImageSizeS2_,"a",@progbits
	.sectionflags	@""
	.align	4
.nv.constant0._Z11rescalebboxP11BoundingBoxS0_P9ImageSizeS2_:
	.zero		928


//--------------------- SYMBOLS --------------------------

	.type		.nv.reservedSmem.offset0,@object
	.size		.nv.reservedSmem.offset0,0x4
